	.headerflags	@"EF_CUDA_TEXMODE_UNIFIED EF_CUDA_64BIT_ADDRESS EF_CUDA_ACCELERATORS EF_CUDA_SM90 EF_CUDA_VIRTUAL_SM(EF_CUDA_SM90)"
	.elftype	@"ET_EXEC"


//--------------------- .nv.info                  --------------------------
	.section	.nv.info,"",@"SHT_CUDA_INFO"
	.align	4


	//----- nvinfo : EIATTR_REGCOUNT
	.align		4
        /*0000*/ 	.byte	0x04, 0x2f
        /*0002*/ 	.short	(.L_1 - .L_0)
	.align		4
.L_0:
        /*0004*/ 	.word	index@(triton_poi_fused_mul_native_layer_norm_silu_0)
        /*0008*/ 	.word	0x00000020


	//----- nvinfo : EIATTR_MIN_STACK_SIZE
	.align		4
.L_1:
        /*000c*/ 	.byte	0x04, 0x12
        /*000e*/ 	.short	(.L_3 - .L_2)
	.align		4
.L_2:
        /*0010*/ 	.word	index@(triton_poi_fused_mul_native_layer_norm_silu_0)
        /*0014*/ 	.word	0x00000000


	//----- nvinfo : EIATTR_FRAME_SIZE
	.align		4
.L_3:
        /*0018*/ 	.byte	0x04, 0x11
        /*001a*/ 	.short	(.L_5 - .L_4)
	.align		4
.L_4:
        /*001c*/ 	.word	index@(triton_poi_fused_mul_native_layer_norm_silu_0)
        /*0020*/ 	.word	0x00000000


	//----- nvinfo : EIATTR_MIN_STACK_SIZE
	.align		4
.L_5:
        /*0024*/ 	.byte	0x04, 0x12
        /*0026*/ 	.short	(.L_7 - .L_6)
	.align		4
.L_6:
        /*0028*/ 	.word	index@(triton_poi_fused_mul_native_layer_norm_silu_0)
        /*002c*/ 	.word	0x00000000
.L_7:


//--------------------- .nv.info.triton_poi_fused_mul_native_layer_norm_silu_0 --------------------------
	.section	.nv.info.triton_poi_fused_mul_native_layer_norm_silu_0,"",@"SHT_CUDA_INFO"
	.sectionflags	@""
	.align	4


	//----- nvinfo : EIATTR_CUDA_API_VERSION
	.align		4
        /*0000*/ 	.byte	0x04, 0x37
        /*0002*/ 	.short	(.L_9 - .L_8)
.L_8:
        /*0004*/ 	.word	0x0000007c


	//----- nvinfo : EIATTR_KPARAM_INFO
	.align		4
.L_9:
        /*0008*/ 	.byte	0x04, 0x17
        /*000a*/ 	.short	(.L_11 - .L_10)
.L_10:
        /*000c*/ 	.word	0x00000000
        /*0010*/ 	.short	0x0004
        /*0012*/ 	.short	0x0020
        /*0014*/ 	.byte	0x00, 0xf0, 0x11, 0x00


	//----- nvinfo : EIATTR_KPARAM_INFO
	.align		4
.L_11:
        /*0018*/ 	.byte	0x04, 0x17
        /*001a*/ 	.short	(.L_13 - .L_12)
.L_12:
        /*001c*/ 	.word	0x00000000
        /*0020*/ 	.short	0x0003
        /*0022*/ 	.short	0x0018
        /*0024*/ 	.byte	0x00, 0xf4, 0x21, 0x00


	//----- nvinfo : EIATTR_KPARAM_INFO
	.align		4
.L_13:
        /*0028*/ 	.byte	0x04, 0x17
        /*002a*/ 	.short	(.L_15 - .L_14)
.L_14:
        /*002c*/ 	.word	0x00000000
        /*0030*/ 	.short	0x0002
        /*0032*/ 	.short	0x0010
        /*0034*/ 	.byte	0x00, 0xf4, 0x21, 0x00


	//----- nvinfo : EIATTR_KPARAM_INFO
	.align		4
.L_15:
        /*0038*/ 	.byte	0x04, 0x17
        /*003a*/ 	.short	(.L_17 - .L_16)
.L_16:
        /*003c*/ 	.word	0x00000000
        /*0040*/ 	.short	0x0001
        /*0042*/ 	.short	0x0008
        /*0044*/ 	.byte	0x00, 0xf4, 0x21, 0x00


	//----- nvinfo : EIATTR_KPARAM_INFO
	.align		4
.L_17:
        /*0048*/ 	.byte	0x04, 0x17
        /*004a*/ 	.short	(.L_19 - .L_18)
.L_18:
        /*004c*/ 	.word	0x00000000
        /*0050*/ 	.short	0x0000
        /*0052*/ 	.short	0x0000
        /*0054*/ 	.byte	0x00, 0xf4, 0x21, 0x00


	//----- nvinfo : EIATTR_SPARSE_MMA_MASK
	.align		4
.L_19:
        /*0058*/ 	.byte	0x03, 0x50
        /*005a*/ 	.short	0x0000


	//----- nvinfo : EIATTR_MAXREG_COUNT
	.align		4
        /*005c*/ 	.byte	0x03, 0x1b
        /*005e*/ 	.short	0x00ff


	//----- nvinfo : EIATTR_EXIT_INSTR_OFFSETS
	.align		4
        /*0060*/ 	.byte	0x04, 0x1c
        /*0062*/ 	.short	(.L_21 - .L_20)


	//   ....[0]....
.L_20:
        /*0064*/ 	.word	0x00000af0


	//   ....[1]....
        /*0068*/ 	.word	0x00000b30


	//----- nvinfo : EIATTR_REQNTID
	.align		4
.L_21:
        /*006c*/ 	.byte	0x04, 0x10
        /*006e*/ 	.short	(.L_23 - .L_22)
.L_22:
        /*0070*/ 	.word	0x00000020
        /*0074*/ 	.word	0x00000001
        /*0078*/ 	.word	0x00000001


	//----- nvinfo : EIATTR_CBANK_PARAM_SIZE
	.align		4
.L_23:
        /*007c*/ 	.byte	0x03, 0x19
        /*007e*/ 	.short	0x0024


	//----- nvinfo : EIATTR_PARAM_CBANK
	.align		4
        /*0080*/ 	.byte	0x04, 0x0a
        /*0082*/ 	.short	(.L_25 - .L_24)
	.align		4
.L_24:
        /*0084*/ 	.word	index@(.nv.constant0.triton_poi_fused_mul_native_layer_norm_silu_0)
        /*0088*/ 	.short	0x0210
        /*008a*/ 	.short	0x0024


	//----- nvinfo : EIATTR_SW_WAR
	.align		4
.L_25:
        /*008c*/ 	.byte	0x04, 0x36
        /*008e*/ 	.short	(.L_27 - .L_26)
.L_26:
        /*0090*/ 	.word	0x00000008
.L_27:


//--------------------- .nv.callgraph             --------------------------
	.section	.nv.callgraph,"",@"SHT_CUDA_CALLGRAPH"
	.align	4
	.sectionentsize	8
	.align		4
        /*0000*/ 	.word	0x00000000
	.align		4
        /*0004*/ 	.word	0xffffffff
	.align		4
        /*0008*/ 	.word	0x00000000
	.align		4
        /*000c*/ 	.word	0xfffffffe
	.align		4
        /*0010*/ 	.word	0x00000000
	.align		4
        /*0014*/ 	.word	0xfffffffd
	.align		4
        /*0018*/ 	.word	0x00000000
	.align		4
        /*001c*/ 	.word	0xfffffffc


//--------------------- .text.triton_poi_fused_mul_native_layer_norm_silu_0 --------------------------
	.section	.text.triton_poi_fused_mul_native_layer_norm_silu_0,"ax",@progbits
	.align	128
        .global         triton_poi_fused_mul_native_layer_norm_silu_0
        .type           triton_poi_fused_mul_native_layer_norm_silu_0,@function
        .size           triton_poi_fused_mul_native_layer_norm_silu_0,(.L_x_1 - triton_poi_fused_mul_native_layer_norm_silu_0)
        .other          triton_poi_fused_mul_native_layer_norm_silu_0,@"STO_CUDA_ENTRY STV_DEFAULT"
triton_poi_fused_mul_native_layer_norm_silu_0:
.text.triton_poi_fused_mul_native_layer_norm_silu_0:
[----:B------:R-:W0:Y:S01]  /*0000*/  LDC R1, c[0x0][0x28] ;  /* 0x00000a00ff017b82 */ /* 0x000e220000000800 */
[----:B------:R-:W1:Y:S07]  /*0010*/  S2R R0, SR_TID.X ;  /* 0x0000000000007919 */ /* 0x000e6e0000002100 */
[----:B------:R-:W2:Y:S01]  /*0020*/  LDC.64 R18, c[0x0][0x210] ;  /* 0x00008400ff127b82 */ /* 0x000ea20000000a00 */
[----:B------:R-:W-:Y:S01]  /*0030*/  CS2R R16, SRZ ;  /* 0x0000000000107805 */ /* 0x000fe2000001ff00 */
[----:B------:R-:W-:Y:S01]  /*0040*/  ULDC.64 UR4, c[0x0][0x208] ;  /* 0x0000820000047ab9 */ /* 0x000fe20000000a00 */
[----:B------:R-:W3:Y:S01]  /*0050*/  S2R R3, SR_CTAID.X ;  /* 0x0000000000037919 */ /* 0x000ee20000002500 */
[----:B------:R-:W-:-:S02]  /*0060*/  CS2R R14, SRZ ;  /* 0x00000000000e7805 */ /* 0x000fc4000001ff00 */
[----:B------:R-:W-:Y:S02]  /*0070*/  CS2R R12, SRZ ;  /* 0x00000000000c7805 */ /* 0x000fe4000001ff00 */
[----:B------:R-:W-:Y:S01]  /*0080*/  CS2R R10, SRZ ;  /* 0x00000000000a7805 */ /* 0x000fe2000001ff00 */
[----:B------:R-:W4:Y:S01]  /*0090*/  LDC.64 R20, c[0x0][0x218] ;  /* 0x00008600ff147b82 */ /* 0x000f220000000a00 */
[----:B-1----:R-:W-:-:S04]  /*00a0*/  SHF.L.U32 R0, R0, 0x1, RZ ;  /* 0x0000000100007819 */ /* 0x002fc800000006ff */
[----:B------:R-:W-:-:S04]  /*00b0*/  LOP3.LUT R0, R0, 0x3e, RZ, 0xc0, !PT ;  /* 0x0000003e00007812 */ /* 0x000fc800078ec0ff */
[----:B---3--:R-:W-:-:S04]  /*00c0*/  LEA R0, R3, R0, 0x6 ;  /* 0x0000000003007211 */ /* 0x008fc800078e30ff */
[C---:B------:R-:W-:Y:S02]  /*00d0*/  ISETP.GE.AND P0, PT, R0.reuse, 0x40, PT ;  /* 0x000000400000780c */ /* 0x040fe40003f06270 */
[----:B------:R-:W-:-:S05]  /*00e0*/  SHF.L.U32 R3, R0, 0x2, RZ ;  /* 0x0000000200037819 */ /* 0x000fca00000006ff */
[----:B--2---:R-:W-:-:S06]  /*00f0*/  IMAD.WIDE R18, R3, 0x4, R18 ;  /* 0x0000000403127825 */ /* 0x004fcc00078e0212 */
[----:B------:R-:W2:Y:S04]  /*0100*/  @!P0 LDG.E.EL R17, desc[UR4][R18.64] ;  /* 0x0000000412118981 */ /* 0x000ea8000c2e1900 */
[----:B------:R-:W3:Y:S04]  /*0110*/  @!P0 LDG.E.EL R16, desc[UR4][R18.64+0x10] ;  /* 0x0000100412108981 */ /* 0x000ee8000c2e1900 */
[----:B------:R-:W5:Y:S04]  /*0120*/  @!P0 LDG.E.EL R15, desc[UR4][R18.64+0x4] ;  /* 0x00000404120f8981 */ /* 0x000f68000c2e1900 */
[----:B------:R-:W5:Y:S04]  /*0130*/  @!P0 LDG.E.EL R13, desc[UR4][R18.64+0x8] ;  /* 0x00000804120d8981 */ /* 0x000f68000c2e1900 */
[----:B------:R-:W5:Y:S04]  /*0140*/  @!P0 LDG.E.EL R14, desc[UR4][R18.64+0x14] ;  /* 0x00001404120e8981 */ /* 0x000f68000c2e1900 */
[----:B------:R-:W5:Y:S04]  /*0150*/  @!P0 LDG.E.EL R12, desc[UR4][R18.64+0x18] ;  /* 0x00001804120c8981 */ /* 0x000f68000c2e1900 */
[----:B------:R-:W5:Y:S04]  /*0160*/  @!P0 LDG.E.EL R11, desc[UR4][R18.64+0xc] ;  /* 0x00000c04120b8981 */ /* 0x000f68000c2e1900 */
[----:B------:R2:W5:Y:S01]  /*0170*/  @!P0 LDG.E.EL R10, desc[UR4][R18.64+0x1c] ;  /* 0x00001c04120a8981 */ /* 0x000562000c2e1900 */
[----:B------:R-:W-:Y:S01]  /*0180*/  CS2R R8, SRZ ;  /* 0x0000000000087805 */ /* 0x000fe2000001ff00 */
[----:B----4-:R-:W-:Y:S01]  /*0190*/  IMAD.WIDE R20, R3, 0x4, R20 ;  /* 0x0000000403147825 */ /* 0x010fe200078e0214 */
[----:B------:R-:W-:-:S02]  /*01a0*/  CS2R R2, SRZ ;  /* 0x0000000000027805 */ /* 0x000fc4000001ff00 */
[----:B------:R-:W-:Y:S02]  /*01b0*/  CS2R R6, SRZ ;  /* 0x0000000000067805 */ /* 0x000fe4000001ff00 */
[----:B------:R-:W4:Y:S01]  /*01c0*/  @!P0 LDG.E.EL R9, desc[UR4][R20.64+0x14] ;  /* 0x0000140414098981 */ /* 0x000f22000c2e1900 */
[----:B------:R-:W-:-:S03]  /*01d0*/  CS2R R4, SRZ ;  /* 0x0000000000047805 */ /* 0x000fc6000001ff00 */
[----:B------:R-:W4:Y:S04]  /*01e0*/  @!P0 LDG.E.EL R2, desc[UR4][R20.64+0x4] ;  /* 0x0000040414028981 */ /* 0x000f28000c2e1900 */
[----:B------:R-:W4:Y:S04]  /*01f0*/  @!P0 LDG.E.EL R6, desc[UR4][R20.64+0x10] ;  /* 0x0000100414068981 */ /* 0x000f28000c2e1900 */
[----:B------:R-:W4:Y:S04]  /*0200*/  @!P0 LDG.E.EL R8, desc[UR4][R20.64] ;  /* 0x0000000414088981 */ /* 0x000f28000c2e1900 */
[----:B------:R-:W4:Y:S04]  /*0210*/  @!P0 LDG.E.EL R3, desc[UR4][R20.64+0x18] ;  /* 0x0000180414038981 */ /* 0x000f28000c2e1900 */
[----:B------:R-:W4:Y:S04]  /*0220*/  @!P0 LDG.E.EL R4, desc[UR4][R20.64+0x8] ;  /* 0x0000080414048981 */ /* 0x000f28000c2e1900 */
[----:B------:R-:W4:Y:S04]  /*0230*/  @!P0 LDG.E.EL R5, desc[UR4][R20.64+0x1c] ;  /* 0x00001c0414058981 */ /* 0x000f28000c2e1900 */
[----:B------:R1:W4:Y:S01]  /*0240*/  @!P0 LDG.E.EL R7, desc[UR4][R20.64+0xc] ;  /* 0x00000c0414078981 */ /* 0x000322000c2e1900 */
[----:B------:R-:W-:Y:S01]  /*0250*/  HFMA2.MMA R29, -RZ, RZ, 1.625, 0 ;  /* 0x3e800000ff1d7435 */ /* 0x000fe200000001ff */
[----:B--2---:R-:W-:-:S04]  /*0260*/  FADD R18, RZ, -R17 ;  /* 0x80000011ff127221 */ /* 0x004fc80000000000 */
[----:B------:R-:W-:Y:S01]  /*0270*/  FMUL R19, R18, 1.4426950216293334961 ;  /* 0x3fb8aa3b12137820 */ /* 0x000fe20000400000 */
[----:B---3--:R-:W-:-:S04]  /*0280*/  FADD R18, RZ, -R16 ;  /* 0x80000010ff127221 */ /* 0x008fc80000000000 */
[----:B------:R-:W-:Y:S01]  /*0290*/  FMUL R18, R18, 1.4426950216293334961 ;  /* 0x3fb8aa3b12127820 */ /* 0x000fe20000400000 */
[----:B------:R-:W-:-:S04]  /*02a0*/  FSETP.GEU.AND P4, PT, R19, -126, PT ;  /* 0xc2fc00001300780b */ /* 0x000fc80003f8e000 */
[----:B------:R-:W-:Y:S01]  /*02b0*/  FSETP.GEU.AND P3, PT, R18, -126, PT ;  /* 0xc2fc00001200780b */ /* 0x000fe20003f6e000 */
[----:B-----5:R-:W-:Y:S01]  /*02c0*/  FADD R22, RZ, -R15 ;  /* 0x8000000fff167221 */ /* 0x020fe20000000000 */
[----:B-1----:R-:W-:-:S03]  /*02d0*/  FADD R20, RZ, -R13 ;  /* 0x8000000dff147221 */ /* 0x002fc60000000000 */
[----:B------:R-:W-:Y:S01]  /*02e0*/  FMUL R23, R22, 1.4426950216293334961 ;  /* 0x3fb8aa3b16177820 */ /* 0x000fe20000400000 */
[----:B------:R-:W-:Y:S01]  /*02f0*/  FADD R22, RZ, -R14 ;  /* 0x8000000eff167221 */ /* 0x000fe20000000000 */
[----:B------:R-:W-:Y:S02]  /*0300*/  FMUL R21, R20, 1.4426950216293334961 ;  /* 0x3fb8aa3b14157820 */ /* 0x000fe40000400000 */
[----:B------:R-:W-:Y:S01]  /*0310*/  @!P4 FMUL R19, R19, 0.5 ;  /* 0x3f0000001313c820 */ /* 0x000fe20000400000 */
[----:B------:R-:W-:Y:S01]  /*0320*/  FADD R20, RZ, -R12 ;  /* 0x8000000cff147221 */ /* 0x000fe20000000000 */
[----:B------:R-:W-:Y:S02]  /*0330*/  FMUL R22, R22, 1.4426950216293334961 ;  /* 0x3fb8aa3b16167820 */ /* 0x000fe40000400000 */
[----:B------:R-:W-:Y:S01]  /*0340*/  @!P3 FMUL R18, R18, 0.5 ;  /* 0x3f0000001212b820 */ /* 0x000fe20000400000 */
[----:B------:R-:W-:Y:S01]  /*0350*/  FMUL R20, R20, 1.4426950216293334961 ;  /* 0x3fb8aa3b14147820 */ /* 0x000fe20000400000 */
[----:B------:R-:W1:Y:S01]  /*0360*/  MUFU.EX2 R19, R19 ;  /* 0x0000001300137308 */ /* 0x000e620000000800 */
[----:B------:R-:W-:Y:S01]  /*0370*/  FSETP.GEU.AND P5, PT, R23, -126, PT ;  /* 0xc2fc00001700780b */ /* 0x000fe20003fae000 */
[----:B------:R-:W-:Y:S01]  /*0380*/  FADD R24, RZ, -R11 ;  /* 0x8000000bff187221 */ /* 0x000fe20000000000 */
[----:B------:R-:W-:-:S05]  /*0390*/  FSETP.GEU.AND P2, PT, R22, -126, PT ;  /* 0xc2fc00001600780b */ /* 0x000fca0003f4e000 */
[----:B------:R-:W2:Y:S01]  /*03a0*/  MUFU.EX2 R18, R18 ;  /* 0x0000001200127308 */ /* 0x000ea20000000800 */
[----:B------:R-:W-:Y:S01]  /*03b0*/  FSETP.GEU.AND P6, PT, R20, -126, PT ;  /* 0xc2fc00001400780b */ /* 0x000fe20003fce000 */
[----:B------:R-:W-:Y:S01]  /*03c0*/  FMUL R25, R24, 1.4426950216293334961 ;  /* 0x3fb8aa3b18197820 */ /* 0x000fe20000400000 */
[----:B------:R-:W-:Y:S01]  /*03d0*/  FSETP.GEU.AND P1, PT, R21, -126, PT ;  /* 0xc2fc00001500780b */ /* 0x000fe20003f2e000 */
[----:B------:R-:W-:Y:S02]  /*03e0*/  FADD R24, RZ, -R10 ;  /* 0x8000000aff187221 */ /* 0x000fe40000000000 */
[----:B------:R-:W-:Y:S02]  /*03f0*/  @!P5 FMUL R23, R23, 0.5 ;  /* 0x3f0000001717d820 */ /* 0x000fe40000400000 */
[----:B------:R-:W-:Y:S01]  /*0400*/  FMUL R24, R24, 1.4426950216293334961 ;  /* 0x3fb8aa3b18187820 */ /* 0x000fe20000400000 */
[----:B-1----:R-:W-:Y:S01]  /*0410*/  @!P4 FMUL R19, R19, R19 ;  /* 0x000000131313c220 */ /* 0x002fe20000400000 */
[----:B------:R-:W-:Y:S01]  /*0420*/  @!P2 FMUL R22, R22, 0.5 ;  /* 0x3f0000001616a820 */ /* 0x000fe20000400000 */
[----:B------:R-:W-:Y:S01]  /*0430*/  FSETP.GEU.AND P4, PT, R25, -126, PT ;  /* 0xc2fc00001900780b */ /* 0x000fe20003f8e000 */
[----:B--2---:R-:W-:Y:S01]  /*0440*/  @!P3 FMUL R18, R18, R18 ;  /* 0x000000121212b220 */ /* 0x004fe20000400000 */
[----:B------:R-:W-:Y:S01]  /*0450*/  FSETP.GEU.AND P3, PT, R24, -126, PT ;  /* 0xc2fc00001800780b */ /* 0x000fe20003f6e000 */
[----:B------:R-:W-:Y:S01]  /*0460*/  @!P6 FMUL R20, R20, 0.5 ;  /* 0x3f0000001414e820 */ /* 0x000fe20000400000 */
[----:B------:R-:W1:Y:S01]  /*0470*/  MUFU.EX2 R23, R23 ;  /* 0x0000001700177308 */ /* 0x000e620000000800 */
[----:B------:R-:W-:-:S07]  /*0480*/  @!P1 FMUL R21, R21, 0.5 ;  /* 0x3f00000015159820 */ /* 0x000fce0000400000 */
[----:B------:R-:W2:Y:S01]  /*0490*/  MUFU.EX2 R22, R22 ;  /* 0x0000001600167308 */ /* 0x000ea20000000800 */
[----:B------:R-:W-:-:S07]  /*04a0*/  @!P4 FMUL R25, R25, 0.5 ;  /* 0x3f0000001919c820 */ /* 0x000fce0000400000 */
[----:B------:R-:W3:Y:S01]  /*04b0*/  MUFU.EX2 R20, R20 ;  /* 0x0000001400147308 */ /* 0x000ee20000000800 */
[----:B------:R-:W-:Y:S01]  /*04c0*/  @!P3 FMUL R24, R24, 0.5 ;  /* 0x3f0000001818b820 */ /* 0x000fe20000400000 */
[----:B------:R-:W-:-:S06]  /*04d0*/  FADD R19, R19, 1 ;  /* 0x3f80000013137421 */ /* 0x000fcc0000000000 */
[----:B------:R-:W5:Y:S01]  /*04e0*/  MUFU.EX2 R21, R21 ;  /* 0x0000001500157308 */ /* 0x000f620000000800 */
[----:B-1----:R-:W-:Y:S01]  /*04f0*/  @!P5 FMUL R23, R23, R23 ;  /* 0x000000171717d220 */ /* 0x002fe20000400000 */
[----:B------:R-:W-:Y:S01]  /*0500*/  FSETP.GT.AND P5, PT, R19, 8.50705917302346158658e+37, PT ;  /* 0x7e8000001300780b */ /* 0x000fe20003fa4000 */
[----:B--2---:R-:W-:-:S05]  /*0510*/  @!P2 FMUL R22, R22, R22 ;  /* 0x000000161616a220 */ /* 0x004fca0000400000 */
[----:B------:R1:W2:Y:S01]  /*0520*/  MUFU.EX2 R26, R25 ;  /* 0x00000019001a7308 */ /* 0x0002a20000000800 */
[----:B------:R-:W-:Y:S01]  /*0530*/  FADD R18, R18, 1 ;  /* 0x3f80000012127421 */ /* 0x000fe20000000000 */
[----:B---3--:R-:W-:-:S06]  /*0540*/  @!P6 FMUL R20, R20, R20 ;  /* 0x000000141414e220 */ /* 0x008fcc0000400000 */
[----:B------:R3:W4:Y:S01]  /*0550*/  MUFU.EX2 R27, R24 ;  /* 0x00000018001b7308 */ /* 0x0007220000000800 */
[----:B------:R-:W-:Y:S01]  /*0560*/  FADD R22, R22, 1 ;  /* 0x3f80000016167421 */ /* 0x000fe20000000000 */
[----:B-----5:R-:W-:Y:S01]  /*0570*/  @!P1 FMUL R21, R21, R21 ;  /* 0x0000001515159220 */ /* 0x020fe20000400000 */
[----:B------:R-:W-:Y:S01]  /*0580*/  FSETP.GT.AND P2, PT, R18, 8.50705917302346158658e+37, PT ;  /* 0x7e8000001200780b */ /* 0x000fe20003f44000 */
[----:B------:R-:W-:Y:S01]  /*0590*/  FADD R23, R23, 1 ;  /* 0x3f80000017177421 */ /* 0x000fe20000000000 */
[----:B-1----:R-:W-:Y:S01]  /*05a0*/  FADD R25, R20, 1 ;  /* 0x3f80000014197421 */ /* 0x002fe20000000000 */
[----:B------:R-:W-:Y:S01]  /*05b0*/  FSETP.GT.AND P6, PT, R22, 8.50705917302346158658e+37, PT ;  /* 0x7e8000001600780b */ /* 0x000fe20003fc4000 */
[----:B--2---:R-:W-:Y:S01]  /*05c0*/  @!P4 FMUL R26, R26, R26 ;  /* 0x0000001a1a1ac220 */ /* 0x004fe20000400000 */
[----:B---3--:R-:W-:Y:S01]  /*05d0*/  FADD R24, R21, 1 ;  /* 0x3f80000015187421 */ /* 0x008fe20000000000 */
[----:B------:R-:W-:Y:S01]  /*05e0*/  FSETP.GT.AND P1, PT, R23, 8.50705917302346158658e+37, PT ;  /* 0x7e8000001700780b */ /* 0x000fe20003f24000 */
[----:B------:R-:W-:Y:S01]  /*05f0*/  @P5 FMUL R19, R19, 0.25 ;  /* 0x3e80000013135820 */ /* 0x000fe20000400000 */
[----:B------:R-:W-:-:S02]  /*0600*/  FSETP.GT.AND P4, PT, R25, 8.50705917302346158658e+37, PT ;  /* 0x7e8000001900780b */ /* 0x000fc40003f84000 */
[----:B------:R-:W-:Y:S01]  /*0610*/  FSEL R20, R29, 1, P5 ;  /* 0x3f8000001d147808 */ /* 0x000fe20002800000 */
[----:B0---4-:R-:W-:Y:S01]  /*0620*/  @!P3 FMUL R27, R27, R27 ;  /* 0x0000001b1b1bb220 */ /* 0x011fe20000400000 */
[----:B------:R-:W-:Y:S01]  /*0630*/  FSETP.GT.AND P5, PT, R24, 8.50705917302346158658e+37, PT ;  /* 0x7e8000001800780b */ /* 0x000fe20003fa4000 */
[----:B------:R-:W-:Y:S02]  /*0640*/  @P2 FMUL R18, R18, 0.25 ;  /* 0x3e80000012122820 */ /* 0x000fe40000400000 */
[----:B------:R-:W-:Y:S01]  /*0650*/  FADD R28, R27, 1 ;  /* 0x3f8000001b1c7421 */ /* 0x000fe20000000000 */
[----:B------:R-:W-:Y:S01]  /*0660*/  FADD R26, R26, 1 ;  /* 0x3f8000001a1a7421 */ /* 0x000fe20000000000 */
[----:B------:R-:W0:Y:S01]  /*0670*/  MUFU.RCP R19, R19 ;  /* 0x0000001300137308 */ /* 0x000e220000001000 */
[----:B------:R-:W-:Y:S01]  /*0680*/  FSEL R21, R29, 1, P2 ;  /* 0x3f8000001d157808 */ /* 0x000fe20001000000 */
[----:B------:R-:W-:Y:S01]  /*0690*/  @P6 FMUL R22, R22, 0.25 ;  /* 0x3e80000016166820 */ /* 0x000fe20000400000 */
[----:B------:R-:W-:Y:S01]  /*06a0*/  FSETP.GT.AND P2, PT, R28, 8.50705917302346158658e+37, PT ;  /* 0x7e8000001c00780b */ /* 0x000fe20003f44000 */
[----:B------:R-:W-:Y:S01]  /*06b0*/  @P1 FMUL R23, R23, 0.25 ;  /* 0x3e80000017171820 */ /* 0x000fe20000400000 */
[----:B------:R-:W-:Y:S01]  /*06c0*/  FSETP.GT.AND P3, PT, R26, 8.50705917302346158658e+37, PT ;  /* 0x7e8000001a00780b */ /* 0x000fe20003f64000 */
[----:B------:R-:W-:-:S02]  /*06d0*/  @P4 FMUL R25, R25, 0.25 ;  /* 0x3e80000019194820 */ /* 0x000fc40000400000 */
[----:B------:R-:W1:Y:S01]  /*06e0*/  MUFU.RCP R18, R18 ;  /* 0x0000001200127308 */ /* 0x000e620000001000 */
[----:B------:R-:W-:-:S07]  /*06f0*/  @P5 FMUL R24, R24, 0.25 ;  /* 0x3e80000018185820 */ /* 0x000fce0000400000 */
[----:B------:R-:W2:Y:S01]  /*0700*/  MUFU.RCP R22, R22 ;  /* 0x0000001600167308 */ /* 0x000ea20000001000 */
[----:B------:R-:W-:Y:S01]  /*0710*/  @P2 FMUL R28, R28, 0.25 ;  /* 0x3e8000001c1c2820 */ /* 0x000fe20000400000 */
[----:B0-----:R-:W-:-:S06]  /*0720*/  FMUL R20, R19, R20 ;  /* 0x0000001413147220 */ /* 0x001fcc0000400000 */
[----:B------:R-:W0:Y:S01]  /*0730*/  MUFU.RCP R23, R23 ;  /* 0x0000001700177308 */ /* 0x000e220000001000 */
[----:B------:R-:W-:-:S07]  /*0740*/  @P3 FMUL R26, R26, 0.25 ;  /* 0x3e8000001a1a3820 */ /* 0x000fce0000400000 */
[----:B------:R-:W3:Y:S01]  /*0750*/  MUFU.RCP R25, R25 ;  /* 0x0000001900197308 */ /* 0x000ee20000001000 */
[----:B------:R-:W-:-:S07]  /*0760*/  FSEL R19, R29, 1, P6 ;  /* 0x3f8000001d137808 */ /* 0x000fce0003000000 */
[----:B------:R-:W4:Y:S01]  /*0770*/  MUFU.RCP R24, R24 ;  /* 0x0000001800187308 */ /* 0x000f220000001000 */
[----:B------:R-:W-:Y:S01]  /*0780*/  FMUL R17, R20, R17 ;  /* 0x0000001114117220 */ /* 0x000fe20000400000 */
[----:B-1----:R-:W-:Y:S01]  /*0790*/  FMUL R21, R18, R21 ;  /* 0x0000001512157220 */ /* 0x002fe20000400000 */
[C---:B------:R-:W-:Y:S02]  /*07a0*/  FSEL R20, R29.reuse, 1, P1 ;  /* 0x3f8000001d147808 */ /* 0x040fe40000800000 */
[C---:B------:R-:W-:Y:S01]  /*07b0*/  FSEL R18, R29.reuse, 1, P4 ;  /* 0x3f8000001d127808 */ /* 0x040fe20002000000 */
[----:B--2---:R-:W-:Y:S02]  /*07c0*/  FMUL R19, R22, R19 ;  /* 0x0000001316137220 */ /* 0x004fe40000400000 */
[----:B------:R-:W1:Y:S01]  /*07d0*/  MUFU.RCP R28, R28 ;  /* 0x0000001c001c7308 */ /* 0x000e620000001000 */
[----:B------:R-:W-:Y:S01]  /*07e0*/  FSEL R27, R29, 1, P5 ;  /* 0x3f8000001d1b7808 */ /* 0x000fe20002800000 */
[----:B0-----:R-:W-:Y:S01]  /*07f0*/  FMUL R20, R23, R20 ;  /* 0x0000001417147220 */ /* 0x001fe20000400000 */
[----:B------:R-:W-:Y:S01]  /*0800*/  FMUL R21, R21, R16 ;  /* 0x0000001015157220 */ /* 0x000fe20000400000 */
[----:B---3--:R-:W-:-:S04]  /*0810*/  FMUL R25, R25, R18 ;  /* 0x0000001219197220 */ /* 0x008fc80000400000 */
[----:B------:R-:W0:Y:S01]  /*0820*/  MUFU.RCP R26, R26 ;  /* 0x0000001a001a7308 */ /* 0x000e220000001000 */
[----:B------:R-:W-:Y:S01]  /*0830*/  FMUL R16, R19, R14 ;  /* 0x0000000e13107220 */ /* 0x000fe20000400000 */
[----:B----4-:R-:W-:Y:S01]  /*0840*/  FMUL R24, R24, R27 ;  /* 0x0000001b18187220 */ /* 0x010fe20000400000 */
[----:B------:R-:W-:Y:S01]  /*0850*/  FMUL R23, R20, R15 ;  /* 0x0000000f14177220 */ /* 0x000fe20000400000 */
[----:B------:R-:W-:Y:S01]  /*0860*/  FMUL R25, R25, R12 ;  /* 0x0000000c19197220 */ /* 0x000fe20000400000 */
[C---:B------:R-:W-:Y:S01]  /*0870*/  FSEL R15, R29.reuse, 1, P2 ;  /* 0x3f8000001d0f7808 */ /* 0x040fe20001000000 */
[----:B------:R-:W-:Y:S01]  /*0880*/  FMUL R12, R16, R9 ;  /* 0x00000009100c7220 */ /* 0x000fe20000400000 */
[----:B------:R-:W-:Y:S01]  /*0890*/  FMUL R24, R24, R13 ;  /* 0x0000000d18187220 */ /* 0x000fe20000400000 */
[----:B------:R-:W-:Y:S01]  /*08a0*/  FSEL R13, R29, 1, P3 ;  /* 0x3f8000001d0d7808 */ /* 0x000fe20001800000 */
[----:B------:R-:W-:Y:S01]  /*08b0*/  FMUL R14, R23, R2 ;  /* 0x00000002170e7220 */ /* 0x000fe20000400000 */
[----:B------:R-:W-:Y:S01]  /*08c0*/  FFMA R12, R21, R6, R12 ;  /* 0x00000006150c7223 */ /* 0x000fe2000000000c */
[----:B-1----:R-:W-:-:S03]  /*08d0*/  FMUL R15, R28, R15 ;  /* 0x0000000f1c0f7220 */ /* 0x002fc60000400000 */
[----:B------:R-:W-:Y:S01]  /*08e0*/  FFMA R12, R25, R3, R12 ;  /* 0x00000003190c7223 */ /* 0x000fe2000000000c */
[----:B0-----:R-:W-:Y:S01]  /*08f0*/  FMUL R26, R26, R13 ;  /* 0x0000000d1a1a7220 */ /* 0x001fe20000400000 */
[----:B------:R-:W-:Y:S01]  /*0900*/  FFMA R13, R17, R8, R14 ;  /* 0x00000008110d7223 */ /* 0x000fe2000000000e */
[----:B------:R-:W-:Y:S02]  /*0910*/  FMUL R27, R15, R10 ;  /* 0x0000000a0f1b7220 */ /* 0x000fe40000400000 */
[----:B------:R-:W-:Y:S01]  /*0920*/  FMUL R19, R26, R11 ;  /* 0x0000000b1a137220 */ /* 0x000fe20000400000 */
[----:B------:R-:W-:Y:S01]  /*0930*/  FFMA R14, R24, R4, R13 ;  /* 0x00000004180e7223 */ /* 0x000fe2000000000d */
[----:B------:R-:W-:Y:S02]  /*0940*/  FFMA R11, R27, R5, R12 ;  /* 0x000000051b0b7223 */ /* 0x000fe4000000000c */
[----:B------:R-:W0:Y:S01]  /*0950*/  LDC.64 R12, c[0x0][0x220] ;  /* 0x00008800ff0c7b82 */ /* 0x000e220000000a00 */
[----:B------:R-:W-:Y:S01]  /*0960*/  FFMA R10, R19, R7, R14 ;  /* 0x00000007130a7223 */ /* 0x000fe2000000000e */
[----:B------:R-:W-:-:S03]  /*0970*/  FMUL R11, R11, 0.25 ;  /* 0x3e8000000b0b7820 */ /* 0x000fc60000400000 */
[----:B------:R-:W-:-:S03]  /*0980*/  FMUL R10, R10, 0.25 ;  /* 0x3e8000000a0a7820 */ /* 0x000fc60000400000 */
[----:B------:R-:W1:Y:S01]  /*0990*/  LDC.64 R14, c[0x0][0x228] ;  /* 0x00008a00ff0e7b82 */ /* 0x000e620000000a00 */
[----:B------:R-:W-:Y:S02]  /*09a0*/  LOP3.LUT R20, R11, 0x80000000, RZ, 0x3c, !PT ;  /* 0x800000000b147812 */ /* 0x000fe400078e3cff */
[----:B------:R-:W-:-:S03]  /*09b0*/  LOP3.LUT R18, R10, 0x80000000, RZ, 0x3c, !PT ;  /* 0x800000000a127812 */ /* 0x000fc600078e3cff */
[----:B------:R-:W-:Y:S02]  /*09c0*/  FFMA R9, R16, R9, R20 ;  /* 0x0000000910097223 */ /* 0x000fe40000000014 */
[--C-:B------:R-:W-:Y:S01]  /*09d0*/  FFMA R2, R23, R2, R18.reuse ;  /* 0x0000000217027223 */ /* 0x100fe20000000012 */
[----:B------:R-:W-:Y:S01]  /*09e0*/  FFMA R8, R17, R8, R18 ;  /* 0x0000000811087223 */ /* 0x000fe20000000012 */
[----:B------:R-:W-:Y:S01]  /*09f0*/  FFMA R6, R21, R6, R20 ;  /* 0x0000000615067223 */ /* 0x000fe20000000014 */
[----:B------:R-:W-:Y:S01]  /*0a00*/  FMUL R9, R9, R9 ;  /* 0x0000000909097220 */ /* 0x000fe20000400000 */
[----:B------:R-:W-:Y:S01]  /*0a10*/  FMUL R17, R2, R2 ;  /* 0x0000000202117220 */ /* 0x000fe20000400000 */
[----:B------:R-:W-:Y:S01]  /*0a20*/  FFMA R4, R24, R4, R18 ;  /* 0x0000000418047223 */ /* 0x000fe20000000012 */
[----:B------:R-:W-:Y:S01]  /*0a30*/  FFMA R2, R25, R3, R20 ;  /* 0x0000000319027223 */ /* 0x000fe20000000014 */
[----:B------:R-:W-:Y:S01]  /*0a40*/  FFMA R9, R6, R6, R9 ;  /* 0x0000000606097223 */ /* 0x000fe20000000009 */
[----:B------:R-:W-:Y:S01]  /*0a50*/  FFMA R17, R8, R8, R17 ;  /* 0x0000000808117223 */ /* 0x000fe20000000011 */
[----:B0-----:R-:W-:-:S04]  /*0a60*/  IMAD.WIDE R12, R0, 0x4, R12 ;  /* 0x00000004000c7825 */ /* 0x001fc800078e020c */
[----:B------:R-:W-:Y:S01]  /*0a70*/  FFMA R18, R19, R7, R18 ;  /* 0x0000000713127223 */ /* 0x000fe20000000012 */
[----:B------:R-:W-:Y:S01]  /*0a80*/  FFMA R20, R27, R5, R20 ;  /* 0x000000051b147223 */ /* 0x000fe20000000014 */
[----:B------:R-:W-:Y:S01]  /*0a90*/  FFMA R17, R4, R4, R17 ;  /* 0x0000000404117223 */ /* 0x000fe20000000011 */
[----:B------:R-:W-:Y:S01]  /*0aa0*/  FFMA R9, R2, R2, R9 ;  /* 0x0000000202097223 */ /* 0x000fe20000000009 */
[----:B------:R0:W-:Y:S02]  /*0ab0*/  @!P0 STG.E.64 desc[UR4][R12.64], R10 ;  /* 0x0000000a0c008986 */ /* 0x0001e4000c101b04 */
[----:B------:R-:W-:Y:S01]  /*0ac0*/  FFMA R17, R18, R18, R17 ;  /* 0x0000001212117223 */ /* 0x000fe20000000011 */
[----:B------:R-:W-:Y:S01]  /*0ad0*/  FFMA R9, R20, R20, R9 ;  /* 0x0000001414097223 */ /* 0x000fe20000000009 */
[----:B-1----:R-:W-:Y:S01]  /*0ae0*/  IMAD.WIDE R14, R0, 0x4, R14 ;  /* 0x00000004000e7825 */ /* 0x002fe200078e020e */
[----:B0-----:R-:W-:Y:S06]  /*0af0*/  @P0 EXIT ;  /* 0x000000000000094d */ /* 0x001fec0003800000 */
[----:B------:R-:W-:Y:S01]  /*0b00*/  FMUL R8, R17, 0.25 ;  /* 0x3e80000011087820 */ /* 0x000fe20000400000 */
[----:B------:R-:W-:-:S05]  /*0b10*/  FMUL R9, R9, 0.25 ;  /* 0x3e80000009097820 */ /* 0x000fca0000400000 */
[----:B------:R-:W-:Y:S01]  /*0b20*/  STG.E.64 desc[UR4][R14.64], R8 ;  /* 0x000000080e007986 */ /* 0x000fe2000c101b04 */
[----:B------:R-:W-:Y:S05]  /*0b30*/  EXIT ;  /* 0x000000000000794d */ /* 0x000fea0003800000 */
.L_x_0:
[----:B------:R-:W-:-:S00]  /*0b40*/  BRA `(.L_x_0) ;  /* 0xfffffffc00fc7947 */ /* 0x000fc0000383ffff */
[----:B------:R-:W-:-:S00]  /*0b50*/  NOP ;  /* 0x0000000000007918 */ /* 0x000fc00000000000 */
        /* <DEDUP_REMOVED lines=10> */
.L_x_1:


//--------------------- .nv.constant0.triton_poi_fused_mul_native_layer_norm_silu_0 --------------------------
	.section	.nv.constant0.triton_poi_fused_mul_native_layer_norm_silu_0,"a",@progbits
	.sectionflags	@""
	.align	4
.nv.constant0.triton_poi_fused_mul_native_layer_norm_silu_0:
	.zero		564
